//
// Generated by NVIDIA NVVM Compiler
//
// Compiler Build ID: CL-36424714
// Cuda compilation tools, release 13.0, V13.0.88
// Based on NVVM 20.0.0
//

.version 9.0
.target sm_100
.address_size 64

	// .globl	_Z9mc_basketiiifPfS_S_S_
.global .align 4 .b8 precalc_xorwow_matrix[102400];
.global .align 4 .b8 precalc_xorwow_offset_matrix[102400];
.global .align 4 .b8 mrg32k3aM1[2304];
.global .align 4 .b8 mrg32k3aM2[2304];
.global .align 4 .b8 mrg32k3aM1SubSeq[2016];
.global .align 4 .b8 mrg32k3aM2SubSeq[2016];
.global .align 4 .b8 mrg32k3aM1Seq[2304];
.global .align 4 .b8 mrg32k3aM2Seq[2304];
.const .align 8 .b8 __cr_lgamma_table[72];
.extern .shared .align 16 .b8 s_data[];

.visible .entry _Z9mc_basketiiifPfS_S_S_(
	.param .u32 _Z9mc_basketiiifPfS_S_S__param_0,
	.param .u32 _Z9mc_basketiiifPfS_S_S__param_1,
	.param .u32 _Z9mc_basketiiifPfS_S_S__param_2,
	.param .f32 _Z9mc_basketiiifPfS_S_S__param_3,
	.param .u64 .ptr .align 1 _Z9mc_basketiiifPfS_S_S__param_4,
	.param .u64 .ptr .align 1 _Z9mc_basketiiifPfS_S_S__param_5,
	.param .u64 .ptr .align 1 _Z9mc_basketiiifPfS_S_S__param_6,
	.param .u64 .ptr .align 1 _Z9mc_basketiiifPfS_S_S__param_7
)
{
	.reg .pred 	%p<15>;
	.reg .b32 	%r<55>;
	.reg .b32 	%f<80>;
	.reg .b64 	%rd<44>;
	.reg .b64 	%fd<3>;

	ld.param.u32 	%r27, [_Z9mc_basketiiifPfS_S_S__param_0];
	ld.param.u32 	%r28, [_Z9mc_basketiiifPfS_S_S__param_1];
	ld.param.u32 	%r29, [_Z9mc_basketiiifPfS_S_S__param_2];
	ld.param.f32 	%f13, [_Z9mc_basketiiifPfS_S_S__param_3];
	ld.param.u64 	%rd8, [_Z9mc_basketiiifPfS_S_S__param_4];
	ld.param.u64 	%rd9, [_Z9mc_basketiiifPfS_S_S__param_5];
	ld.param.u64 	%rd6, [_Z9mc_basketiiifPfS_S_S__param_6];
	ld.param.u64 	%rd7, [_Z9mc_basketiiifPfS_S_S__param_7];
	cvta.to.global.u64 	%rd1, %rd8;
	cvta.to.global.u64 	%rd2, %rd9;
	mov.u32 	%r54, %ntid.x;
	mov.u32 	%r2, %ctaid.x;
	mov.u32 	%r3, %tid.x;
	mad.lo.s32 	%r4, %r2, %r54, %r3;
	setp.ge.u32 	%p1, %r4, %r29;
	@%p1 bra 	$L__BB0_19;
	setp.lt.s32 	%p2, %r28, 1;
	mov.f32 	%f79, 0f00000000;
	@%p2 bra 	$L__BB0_13;
	add.s32 	%r5, %r27, 1;
	mul.lo.s32 	%r6, %r28, %r4;
	and.b32  	%r7, %r28, 7;
	setp.lt.u32 	%p3, %r28, 8;
	mov.f32 	%f79, 0f00000000;
	mov.b32 	%r52, 0;
	@%p3 bra 	$L__BB0_5;
	and.b32  	%r52, %r28, 2147483640;
	neg.s32 	%r50, %r52;
	mad.lo.s32 	%r49, %r5, %r6, %r5;
	shl.b32 	%r31, %r27, 3;
	add.s32 	%r11, %r31, 8;
	add.s64 	%rd43, %rd1, 16;
	mov.f32 	%f79, 0f00000000;
	mul.wide.s32 	%rd12, %r5, 4;
$L__BB0_4:
	.pragma "nounroll";
	add.s32 	%r32, %r49, -1;
	mul.wide.s32 	%rd10, %r32, 4;
	add.s64 	%rd11, %rd2, %rd10;
	ld.global.f32 	%f18, [%rd11];
	ld.global.f32 	%f19, [%rd43+-16];
	fma.rn.f32 	%f20, %f18, %f19, %f79;
	add.s64 	%rd13, %rd11, %rd12;
	ld.global.f32 	%f21, [%rd13];
	ld.global.f32 	%f22, [%rd43+-12];
	fma.rn.f32 	%f23, %f21, %f22, %f20;
	add.s64 	%rd14, %rd13, %rd12;
	ld.global.f32 	%f24, [%rd14];
	ld.global.f32 	%f25, [%rd43+-8];
	fma.rn.f32 	%f26, %f24, %f25, %f23;
	add.s64 	%rd15, %rd14, %rd12;
	ld.global.f32 	%f27, [%rd15];
	ld.global.f32 	%f28, [%rd43+-4];
	fma.rn.f32 	%f29, %f27, %f28, %f26;
	add.s64 	%rd16, %rd15, %rd12;
	ld.global.f32 	%f30, [%rd16];
	ld.global.f32 	%f31, [%rd43];
	fma.rn.f32 	%f32, %f30, %f31, %f29;
	add.s64 	%rd17, %rd16, %rd12;
	ld.global.f32 	%f33, [%rd17];
	ld.global.f32 	%f34, [%rd43+4];
	fma.rn.f32 	%f35, %f33, %f34, %f32;
	add.s64 	%rd18, %rd17, %rd12;
	ld.global.f32 	%f36, [%rd18];
	ld.global.f32 	%f37, [%rd43+8];
	fma.rn.f32 	%f38, %f36, %f37, %f35;
	add.s64 	%rd19, %rd18, %rd12;
	ld.global.f32 	%f39, [%rd19];
	ld.global.f32 	%f40, [%rd43+12];
	fma.rn.f32 	%f79, %f39, %f40, %f38;
	add.s32 	%r50, %r50, 8;
	add.s32 	%r49, %r49, %r11;
	add.s64 	%rd43, %rd43, 32;
	setp.ne.s32 	%p4, %r50, 0;
	@%p4 bra 	$L__BB0_4;
$L__BB0_5:
	setp.eq.s32 	%p5, %r7, 0;
	@%p5 bra 	$L__BB0_13;
	and.b32  	%r17, %r28, 3;
	setp.lt.u32 	%p6, %r7, 4;
	@%p6 bra 	$L__BB0_8;
	add.s32 	%r33, %r52, %r6;
	mad.lo.s32 	%r34, %r5, %r33, %r5;
	add.s32 	%r35, %r34, -1;
	mul.wide.s32 	%rd20, %r35, 4;
	add.s64 	%rd21, %rd2, %rd20;
	ld.global.f32 	%f42, [%rd21];
	mul.wide.u32 	%rd22, %r52, 4;
	add.s64 	%rd23, %rd1, %rd22;
	ld.global.f32 	%f43, [%rd23];
	fma.rn.f32 	%f44, %f42, %f43, %f79;
	mul.wide.s32 	%rd24, %r5, 4;
	add.s64 	%rd25, %rd21, %rd24;
	ld.global.f32 	%f45, [%rd25];
	ld.global.f32 	%f46, [%rd23+4];
	fma.rn.f32 	%f47, %f45, %f46, %f44;
	add.s64 	%rd26, %rd25, %rd24;
	ld.global.f32 	%f48, [%rd26];
	ld.global.f32 	%f49, [%rd23+8];
	fma.rn.f32 	%f50, %f48, %f49, %f47;
	add.s32 	%r52, %r52, 4;
	add.s64 	%rd27, %rd26, %rd24;
	ld.global.f32 	%f51, [%rd27];
	ld.global.f32 	%f52, [%rd23+12];
	fma.rn.f32 	%f79, %f51, %f52, %f50;
$L__BB0_8:
	setp.eq.s32 	%p7, %r17, 0;
	@%p7 bra 	$L__BB0_13;
	setp.eq.s32 	%p8, %r17, 1;
	@%p8 bra 	$L__BB0_11;
	add.s32 	%r36, %r52, %r6;
	mad.lo.s32 	%r37, %r5, %r36, %r5;
	add.s32 	%r38, %r37, -1;
	mul.wide.s32 	%rd28, %r38, 4;
	add.s64 	%rd29, %rd2, %rd28;
	ld.global.f32 	%f54, [%rd29];
	mul.wide.u32 	%rd30, %r52, 4;
	add.s64 	%rd31, %rd1, %rd30;
	ld.global.f32 	%f55, [%rd31];
	fma.rn.f32 	%f56, %f54, %f55, %f79;
	add.s32 	%r52, %r52, 2;
	mul.wide.s32 	%rd32, %r5, 4;
	add.s64 	%rd33, %rd29, %rd32;
	ld.global.f32 	%f57, [%rd33];
	ld.global.f32 	%f58, [%rd31+4];
	fma.rn.f32 	%f79, %f57, %f58, %f56;
$L__BB0_11:
	and.b32  	%r39, %r28, 1;
	setp.eq.b32 	%p9, %r39, 1;
	not.pred 	%p10, %p9;
	@%p10 bra 	$L__BB0_13;
	add.s32 	%r40, %r52, %r6;
	mad.lo.s32 	%r41, %r5, %r40, %r5;
	add.s32 	%r42, %r41, -1;
	mul.wide.s32 	%rd34, %r42, 4;
	add.s64 	%rd35, %rd2, %rd34;
	ld.global.f32 	%f59, [%rd35];
	mul.wide.u32 	%rd36, %r52, 4;
	add.s64 	%rd37, %rd1, %rd36;
	ld.global.f32 	%f60, [%rd37];
	fma.rn.f32 	%f79, %f59, %f60, %f79;
$L__BB0_13:
	shl.b32 	%r43, %r54, 2;
	mov.u32 	%r44, s_data;
	add.s32 	%r22, %r44, %r43;
	sub.f32 	%f61, %f79, %f13;
	cvt.f64.f32 	%fd1, %f61;
	max.f64 	%fd2, %fd1, 0d0000000000000000;
	cvt.rn.f32.f64 	%f62, %fd2;
	shl.b32 	%r45, %r3, 2;
	add.s32 	%r23, %r44, %r45;
	st.shared.f32 	[%r23], %f62;
	mul.f32 	%f63, %f62, %f62;
	add.s32 	%r24, %r22, %r45;
	st.shared.f32 	[%r24], %f63;
	bar.sync 	0;
	setp.lt.u32 	%p11, %r54, 2;
	@%p11 bra 	$L__BB0_17;
$L__BB0_14:
	shr.u32 	%r26, %r54, 1;
	setp.ge.u32 	%p12, %r3, %r26;
	@%p12 bra 	$L__BB0_16;
	shl.b32 	%r46, %r26, 2;
	add.s32 	%r47, %r23, %r46;
	ld.shared.f32 	%f64, [%r47];
	ld.shared.f32 	%f65, [%r23];
	add.f32 	%f66, %f64, %f65;
	st.shared.f32 	[%r23], %f66;
	add.s32 	%r48, %r24, %r46;
	ld.shared.f32 	%f67, [%r48];
	ld.shared.f32 	%f68, [%r24];
	add.f32 	%f69, %f67, %f68;
	st.shared.f32 	[%r24], %f69;
$L__BB0_16:
	bar.sync 	0;
	setp.gt.u32 	%p13, %r54, 3;
	mov.u32 	%r54, %r26;
	@%p13 bra 	$L__BB0_14;
$L__BB0_17:
	setp.ne.s32 	%p14, %r3, 0;
	@%p14 bra 	$L__BB0_19;
	ld.shared.f32 	%f70, [s_data];
	cvta.to.global.u64 	%rd38, %rd6;
	mul.wide.u32 	%rd39, %r2, 4;
	add.s64 	%rd40, %rd38, %rd39;
	st.global.f32 	[%rd40], %f70;
	ld.shared.f32 	%f71, [%r22];
	cvta.to.global.u64 	%rd41, %rd7;
	add.s64 	%rd42, %rd41, %rd39;
	st.global.f32 	[%rd42], %f71;
$L__BB0_19:
	ret;

}


// ===== COMPILED SASS (sm_100) =====

	.target	sm_100

	.elftype	@"ET_EXEC"


//--------------------- .note.nv.tkinfo           --------------------------
	.section	.note.nv.tkinfo,"",@"SHT_NOTE"
	.sectionflags	@"SHF_NOTE_NV_TKINFO"
	.tkinfo
        /*0018*/ 	.word	0x00000002
        /*0030*/ 	.string	""
        /*0030*/ 	.string	"ptxas"
        /*0030*/ 	.string	"Cuda compilation tools, release 13.0, V13.0.88"
        /*0030*/ 	.string	"Build cuda_13.0.r13.0/compiler.36424714_0"
        /*0030*/ 	.string	"-arch sm_100 -m 64 "



//--------------------- .note.nv.cuinfo           --------------------------
	.section	.note.nv.cuinfo,"",@"SHT_NOTE"
	.sectionflags	@"SHF_NOTE_NV_CUINFO"
        /*0018*/ 	.short	0x0002
        /*001a*/ 	.short	0x0064
        /*001c*/ 	.short	0x0082
	.zero		2


//--------------------- .nv.info                  --------------------------
	.section	.nv.info,"",@"SHT_CUDA_INFO"
	.align	4


	//----- nvinfo : EIATTR_REGCOUNT
	.align		4
        /*0000*/ 	.byte	0x04, 0x2f
        /*0002*/ 	.short	(.L_10 - .L_9)
	.align		4
.L_9:
        /*0004*/ 	.word	index@(_Z9mc_basketiiifPfS_S_S_)
        /*0008*/ 	.word	0x00000020


	//----- nvinfo : EIATTR_FRAME_SIZE
	.align		4
.L_10:
        /*000c*/ 	.byte	0x04, 0x11
        /*000e*/ 	.short	(.L_12 - .L_11)
	.align		4
.L_11:
        /*0010*/ 	.word	index@(_Z9mc_basketiiifPfS_S_S_)
        /*0014*/ 	.word	0x00000000


	//----- nvinfo : EIATTR_MIN_STACK_SIZE
	.align		4
.L_12:
        /*0018*/ 	.byte	0x04, 0x12
        /*001a*/ 	.short	(.L_14 - .L_13)
	.align		4
.L_13:
        /*001c*/ 	.word	index@(_Z9mc_basketiiifPfS_S_S_)
        /*0020*/ 	.word	0x00000000
.L_14:


//--------------------- .nv.compat                --------------------------
	.section	.nv.compat,"",@"SHT_CUDA_COMPAT_INFO"
	.align	4
        /*0000*/ 	.byte	0x02, 0x09, 0x00, 0x00, 0x02, 0x02, 0x01, 0x00, 0x02, 0x05, 0x05, 0x00, 0x03, 0x07, 0x01, 0x01
        /*0010*/ 	.byte	0x02, 0x03, 0x00, 0x00, 0x02, 0x06, 0x01, 0x00, 0x04, 0x0b, 0x08, 0x00, 0x01, 0x00, 0x00, 0x00
        /*0020*/ 	.byte	0x00, 0x00, 0x00, 0x00


//--------------------- .nv.info._Z9mc_basketiiifPfS_S_S_ --------------------------
	.section	.nv.info._Z9mc_basketiiifPfS_S_S_,"",@"SHT_CUDA_INFO"
	.sectionflags	@""
	.align	4


	//----- nvinfo : EIATTR_CUDA_API_VERSION
	.align		4
        /*0000*/ 	.byte	0x04, 0x37
        /*0002*/ 	.short	(.L_16 - .L_15)
.L_15:
        /*0004*/ 	.word	0x00000082


	//----- nvinfo : EIATTR_KPARAM_INFO
	.align		4
.L_16:
        /*0008*/ 	.byte	0x04, 0x17
        /*000a*/ 	.short	(.L_18 - .L_17)
.L_17:
        /*000c*/ 	.word	0x00000000
        /*0010*/ 	.short	0x0007
        /*0012*/ 	.short	0x0028
        /*0014*/ 	.byte	0x00, 0xf5, 0x21, 0x00


	//----- nvinfo : EIATTR_KPARAM_INFO
	.align		4
.L_18:
        /*0018*/ 	.byte	0x04, 0x17
        /*001a*/ 	.short	(.L_20 - .L_19)
.L_19:
        /*001c*/ 	.word	0x00000000
        /*0020*/ 	.short	0x0006
        /*0022*/ 	.short	0x0020
        /*0024*/ 	.byte	0x00, 0xf5, 0x21, 0x00


	//----- nvinfo : EIATTR_KPARAM_INFO
	.align		4
.L_20:
        /*0028*/ 	.byte	0x04, 0x17
        /*002a*/ 	.short	(.L_22 - .L_21)
.L_21:
        /*002c*/ 	.word	0x00000000
        /*0030*/ 	.short	0x0005
        /*0032*/ 	.short	0x0018
        /*0034*/ 	.byte	0x00, 0xf5, 0x21, 0x00


	//----- nvinfo : EIATTR_KPARAM_INFO
	.align		4
.L_22:
        /*0038*/ 	.byte	0x04, 0x17
        /*003a*/ 	.short	(.L_24 - .L_23)
.L_23:
        /*003c*/ 	.word	0x00000000
        /*0040*/ 	.short	0x0004
        /*0042*/ 	.short	0x0010
        /*0044*/ 	.byte	0x00, 0xf5, 0x21, 0x00


	//----- nvinfo : EIATTR_KPARAM_INFO
	.align		4
.L_24:
        /*0048*/ 	.byte	0x04, 0x17
        /*004a*/ 	.short	(.L_26 - .L_25)
.L_25:
        /*004c*/ 	.word	0x00000000
        /*0050*/ 	.short	0x0003
        /*0052*/ 	.short	0x000c
        /*0054*/ 	.byte	0x00, 0xf0, 0x11, 0x00


	//----- nvinfo : EIATTR_KPARAM_INFO
	.align		4
.L_26:
        /*0058*/ 	.byte	0x04, 0x17
        /*005a*/ 	.short	(.L_28 - .L_27)
.L_27:
        /*005c*/ 	.word	0x00000000
        /*0060*/ 	.short	0x0002
        /*0062*/ 	.short	0x0008
        /*0064*/ 	.byte	0x00, 0xf0, 0x11, 0x00


	//----- nvinfo : EIATTR_KPARAM_INFO
	.align		4
.L_28:
        /*0068*/ 	.byte	0x04, 0x17
        /*006a*/ 	.short	(.L_30 - .L_29)
.L_29:
        /*006c*/ 	.word	0x00000000
        /*0070*/ 	.short	0x0001
        /*0072*/ 	.short	0x0004
        /*0074*/ 	.byte	0x00, 0xf0, 0x11, 0x00


	//----- nvinfo : EIATTR_KPARAM_INFO
	.align		4
.L_30:
        /*0078*/ 	.byte	0x04, 0x17
        /*007a*/ 	.short	(.L_32 - .L_31)
.L_31:
        /*007c*/ 	.word	0x00000000
        /*0080*/ 	.short	0x0000
        /*0082*/ 	.short	0x0000
        /*0084*/ 	.byte	0x00, 0xf0, 0x11, 0x00


	//----- nvinfo : EIATTR_SPARSE_MMA_MASK
	.align		4
.L_32:
        /*0088*/ 	.byte	0x03, 0x50
        /*008a*/ 	.short	0x0000


	//----- nvinfo : EIATTR_MAXREG_COUNT
	.align		4
        /*008c*/ 	.byte	0x03, 0x1b
        /*008e*/ 	.short	0x00ff


	//----- nvinfo : EIATTR_NUM_BARRIERS
	.align		4
        /*0090*/ 	.byte	0x02, 0x4c
        /*0092*/ 	.byte	0x01
	.zero		1


	//----- nvinfo : EIATTR_MERCURY_ISA_VERSION
	.align		4
        /*0094*/ 	.byte	0x03, 0x5f
        /*0096*/ 	.short	0x0101


	//----- nvinfo : EIATTR_VRC_CTA_INIT_COUNT
	.align		4
        /*0098*/ 	.byte	0x02, 0x4a
	.zero		1
	.zero		1


	//----- nvinfo : EIATTR_EXIT_INSTR_OFFSETS
	.align		4
        /*009c*/ 	.byte	0x04, 0x1c
        /*009e*/ 	.short	(.L_34 - .L_33)


	//   ....[0]....
.L_33:
        /*00a0*/ 	.word	0x00000080


	//   ....[1]....
        /*00a4*/ 	.word	0x00000b10


	//   ....[2]....
        /*00a8*/ 	.word	0x00000bd0


	//----- nvinfo : EIATTR_CRS_STACK_SIZE
	.align		4
.L_34:
        /*00ac*/ 	.byte	0x04, 0x1e
        /*00ae*/ 	.short	(.L_36 - .L_35)
.L_35:
        /*00b0*/ 	.word	0x00000000


	//----- nvinfo : EIATTR_CBANK_PARAM_SIZE
	.align		4
.L_36:
        /*00b4*/ 	.byte	0x03, 0x19
        /*00b6*/ 	.short	0x0030


	//----- nvinfo : EIATTR_PARAM_CBANK
	.align		4
        /*00b8*/ 	.byte	0x04, 0x0a
        /*00ba*/ 	.short	(.L_38 - .L_37)
	.align		4
.L_37:
        /*00bc*/ 	.word	index@(.nv.constant0._Z9mc_basketiiifPfS_S_S_)
        /*00c0*/ 	.short	0x0380
        /*00c2*/ 	.short	0x0030


	//----- nvinfo : EIATTR_SW_WAR
	.align		4
.L_38:
        /*00c4*/ 	.byte	0x04, 0x36
        /*00c6*/ 	.short	(.L_40 - .L_39)
.L_39:
        /*00c8*/ 	.word	0x00000008
.L_40:


//--------------------- .nv.callgraph             --------------------------
	.section	.nv.callgraph,"",@"SHT_CUDA_CALLGRAPH"
	.align	4
	.sectionentsize	8
	.align		4
        /*0000*/ 	.word	0x00000000
	.align		4
        /*0004*/ 	.word	0xffffffff
	.align		4
        /*0008*/ 	.word	0x00000000
	.align		4
        /*000c*/ 	.word	0xfffffffe
	.align		4
        /*0010*/ 	.word	0x00000000
	.align		4
        /*0014*/ 	.word	0xfffffffd
	.align		4
        /*0018*/ 	.word	0x00000000
	.align		4
        /*001c*/ 	.word	0xfffffffc


//--------------------- .nv.constant4             --------------------------
	.section	.nv.constant4,"a",@progbits
	.align	8
	.align		8
.nv.constant4:
        /*0000*/ 	.dword	precalc_xorwow_matrix
	.align		8
        /*0008*/ 	.dword	precalc_xorwow_offset_matrix
	.align		8
        /*0010*/ 	.dword	mrg32k3aM1
	.align		8
        /*0018*/ 	.dword	mrg32k3aM2
	.align		8
        /*0020*/ 	.dword	mrg32k3aM1SubSeq
	.align		8
        /*0028*/ 	.dword	mrg32k3aM2SubSeq
	.align		8
        /*0030*/ 	.dword	mrg32k3aM1Seq
	.align		8
        /*0038*/ 	.dword	mrg32k3aM2Seq


//--------------------- .nv.constant3             --------------------------
	.section	.nv.constant3,"a",@progbits
	.align	8
.nv.constant3:
	.type		__cr_lgamma_table,@object
	.size		__cr_lgamma_table,(.L_8 - __cr_lgamma_table)
__cr_lgamma_table:
        /*0000*/ 	.byte	0x00, 0x00, 0x00, 0x00, 0x00, 0x00, 0x00, 0x00, 0x00, 0x00, 0x00, 0x00, 0x00, 0x00, 0x00, 0x00
        /*0010*/ 	.byte	0xef, 0x39, 0xfa, 0xfe, 0x42, 0x2e, 0xe6, 0x3f, 0x02, 0x20, 0x2a, 0xfa, 0x0b, 0xab, 0xfc, 0x3f
        /*0020*/ 	.byte	0xf9, 0x2c, 0x92, 0x7c, 0xa7, 0x6c, 0x09, 0x40, 0xc9, 0x79, 0x44, 0x3c, 0x64, 0x26, 0x13, 0x40
        /*0030*/ 	.byte	0xca, 0x01, 0xcf, 0x3a, 0x27, 0x51, 0x1a, 0x40, 0x30, 0xcc, 0x2d, 0xf3, 0xe1, 0x0c, 0x21, 0x40
        /*0040*/ 	.byte	0x0d, 0xb7, 0xfc, 0x82, 0x8e, 0x35, 0x25, 0x40
.L_8:


//--------------------- .text._Z9mc_basketiiifPfS_S_S_ --------------------------
	.section	.text._Z9mc_basketiiifPfS_S_S_,"ax",@progbits
	.align	128
        .global         _Z9mc_basketiiifPfS_S_S_
        .type           _Z9mc_basketiiifPfS_S_S_,@function
        .size           _Z9mc_basketiiifPfS_S_S_,(.L_x_9 - _Z9mc_basketiiifPfS_S_S_)
        .other          _Z9mc_basketiiifPfS_S_S_,@"STO_CUDA_ENTRY STV_DEFAULT"
_Z9mc_basketiiifPfS_S_S_:
.text._Z9mc_basketiiifPfS_S_S_:
[----:B------:R-:W-:Y:S01]  /*0000*/  LDC R1, c[0x0][0x37c] ;  /* 0x0000df00ff017b82 */ /* 0x000fe20000000800 */
[----:B------:R-:W0:Y:S01]  /*0010*/  S2R R16, SR_CTAID.X ;  /* 0x0000000000107919 */ /* 0x000e220000002500 */
[----:B------:R-:W1:Y:S01]  /*0020*/  LDCU UR4, c[0x0][0x360] ;  /* 0x00006c00ff0477ac */ /* 0x000e620008000800 */
[----:B------:R-:W0:Y:S01]  /*0030*/  S2R R17, SR_TID.X ;  /* 0x0000000000117919 */ /* 0x000e220000002100 */
[----:B------:R-:W2:Y:S01]  /*0040*/  LDCU UR5, c[0x0][0x388] ;  /* 0x00007100ff0577ac */ /* 0x000ea20008000800 */
[----:B-1----:R-:W-:Y:S01]  /*0050*/  MOV R18, UR4 ;  /* 0x0000000400127c02 */ /* 0x002fe20008000f00 */
[----:B0-----:R-:W-:-:S05]  /*0060*/  IMAD R22, R16, UR4, R17 ;  /* 0x0000000410167c24 */ /* 0x001fca000f8e0211 */
[----:B--2---:R-:W-:-:S13]  /*0070*/  ISETP.GE.U32.AND P0, PT, R22, UR5, PT ;  /* 0x0000000516007c0c */ /* 0x004fda000bf06070 */
[----:B------:R-:W-:Y:S05]  /*0080*/  @P0 EXIT ;  /* 0x000000000000094d */ /* 0x000fea0003800000 */
[----:B------:R-:W0:Y:S01]  /*0090*/  LDC R19, c[0x0][0x384] ;  /* 0x0000e100ff137b82 */ /* 0x000e220000000800 */
[----:B------:R-:W1:Y:S01]  /*00a0*/  LDCU.64 UR6, c[0x0][0x358] ;  /* 0x00006b00ff0677ac */ /* 0x000e620008000a00 */
[----:B------:R-:W-:Y:S01]  /*00b0*/  HFMA2 R0, -RZ, RZ, 0, 0 ;  /* 0x00000000ff007431 */ /* 0x000fe200000001ff */
[----:B0-----:R-:W-:-:S13]  /*00c0*/  ISETP.GE.AND P0, PT, R19, 0x1, PT ;  /* 0x000000011300780c */ /* 0x001fda0003f06270 */
[----:B-1----:R-:W-:Y:S05]  /*00d0*/  @!P0 BRA `(.L_x_0) ;  /* 0x0000000400d88947 */ /* 0x002fea0003800000 */
[----:B------:R-:W0:Y:S01]  /*00e0*/  LDC R27, c[0x0][0x380] ;  /* 0x0000e000ff1b7b82 */ /* 0x000e220000000800 */
[C---:B------:R-:W-:Y:S01]  /*00f0*/  ISETP.GE.U32.AND P1, PT, R19.reuse, 0x8, PT ;  /* 0x000000081300780c */ /* 0x040fe20003f26070 */
[----:B------:R-:W-:Y:S01]  /*0100*/  IMAD R22, R22, R19, RZ ;  /* 0x0000001316167224 */ /* 0x000fe200078e02ff */
[----:B------:R-:W-:Y:S01]  /*0110*/  LOP3.LUT R21, R19, 0x7, RZ, 0xc0, !PT ;  /* 0x0000000713157812 */ /* 0x000fe200078ec0ff */
[----:B------:R-:W-:Y:S01]  /*0120*/  IMAD.MOV.U32 R23, RZ, RZ, RZ ;  /* 0x000000ffff177224 */ /* 0x000fe200078e00ff */
[----:B------:R-:W-:Y:S02]  /*0130*/  MOV R0, RZ ;  /* 0x000000ff00007202 */ /* 0x000fe40000000f00 */
[----:B------:R-:W-:Y:S02]  /*0140*/  ISETP.NE.AND P0, PT, R21, RZ, PT ;  /* 0x000000ff1500720c */ /* 0x000fe40003f05270 */
[----:B0-----:R-:W-:-:S05]  /*0150*/  IADD3 R25, PT, PT, R27, 0x1, RZ ;  /* 0x000000011b197810 */ /* 0x001fca0007ffe0ff */
[----:B------:R-:W-:Y:S06]  /*0160*/  @!P1 BRA `(.L_x_1) ;  /* 0x0000000000d09947 */ /* 0x000fec0003800000 */
[----:B------:R-:W0:Y:S01]  /*0170*/  LDCU.64 UR4, c[0x0][0x390] ;  /* 0x00007200ff0477ac */ /* 0x000e220008000a00 */
[----:B------:R-:W-:Y:S01]  /*0180*/  LOP3.LUT R23, R19, 0x7ffffff8, RZ, 0xc0, !PT ;  /* 0x7ffffff813177812 */ /* 0x000fe200078ec0ff */
[----:B------:R-:W-:Y:S01]  /*0190*/  IMAD R20, R25, R22, R25 ;  /* 0x0000001619147224 */ /* 0x000fe200078e0219 */
[----:B------:R-:W-:Y:S02]  /*01a0*/  LEA R27, R27, 0x8, 0x3 ;  /* 0x000000081b1b7811 */ /* 0x000fe400078e18ff */
[----:B------:R-:W-:Y:S02]  /*01b0*/  MOV R0, RZ ;  /* 0x000000ff00007202 */ /* 0x000fe40000000f00 */
[----:B------:R-:W-:Y:S01]  /*01c0*/  IADD3 R24, PT, PT, -R23, RZ, RZ ;  /* 0x000000ff17187210 */ /* 0x000fe20007ffe1ff */
[----:B0-----:R-:W-:-:S04]  /*01d0*/  UIADD3 UR4, UP0, UPT, UR4, 0x10, URZ ;  /* 0x0000001004047890 */ /* 0x001fc8000ff1e0ff */
[----:B------:R-:W-:Y:S02]  /*01e0*/  UIADD3.X UR5, UPT, UPT, URZ, UR5, URZ, UP0, !UPT ;  /* 0x00000005ff057290 */ /* 0x000fe400087fe4ff */
[----:B------:R-:W-:-:S04]  /*01f0*/  IMAD.U32 R6, RZ, RZ, UR4 ;  /* 0x00000004ff067e24 */ /* 0x000fc8000f8e00ff */
[----:B------:R-:W-:-:S07]  /*0200*/  MOV R7, UR5 ;  /* 0x0000000500077c02 */ /* 0x000fce0008000f00 */
.L_x_2:
[----:B------:R-:W0:Y:S01]  /*0210*/  LDC.64 R14, c[0x0][0x398] ;  /* 0x0000e600ff0e7b82 */ /* 0x000e220000000a00 */
[----:B------:R-:W-:Y:S01]  /*0220*/  IADD3 R3, PT, PT, R20, -0x1, RZ ;  /* 0xffffffff14037810 */ /* 0x000fe20007ffe0ff */
[----:B------:R-:W-:Y:S01]  /*0230*/  IMAD.MOV.U32 R5, RZ, RZ, R7 ;  /* 0x000000ffff057224 */ /* 0x000fe200078e0007 */
[----:B------:R-:W-:-:S05]  /*0240*/  MOV R4, R6 ;  /* 0x0000000600047202 */ /* 0x000fca0000000f00 */
[----:B------:R-:W2:Y:S01]  /*0250*/  LDG.E R26, desc[UR6][R4.64+-0xc] ;  /* 0xfffff406041a7981 */ /* 0x000ea2000c1e1900 */
[----:B0-----:R-:W-:-:S03]  /*0260*/  IMAD.WIDE R14, R3, 0x4, R14 ;  /* 0x00000004030e7825 */ /* 0x001fc600078e020e */
[----:B------:R-:W3:Y:S04]  /*0270*/  LDG.E R3, desc[UR6][R4.64+-0x10] ;  /* 0xfffff00604037981 */ /* 0x000ee8000c1e1900 */
[----:B------:R0:W3:Y:S02]  /*0280*/  LDG.E R2, desc[UR6][R14.64] ;  /* 0x000000060e027981 */ /* 0x0000e4000c1e1900 */
[----:B0-----:R-:W-:-:S05]  /*0290*/  IMAD.WIDE R14, R25, 0x4, R14 ;  /* 0x00000004190e7825 */ /* 0x001fca00078e020e */
[----:B------:R-:W2:Y:S01]  /*02a0*/  LDG.E R29, desc[UR6][R14.64] ;  /* 0x000000060e1d7981 */ /* 0x000ea2000c1e1900 */
[----:B------:R-:W-:-:S04]  /*02b0*/  IMAD.WIDE R8, R25, 0x4, R14 ;  /* 0x0000000419087825 */ /* 0x000fc800078e020e */
[C---:B------:R-:W-:Y:S02]  /*02c0*/  IMAD.WIDE R10, R25.reuse, 0x4, R8 ;  /* 0x00000004190a7825 */ /* 0x040fe400078e0208 */
[----:B------:R-:W4:Y:S02]  /*02d0*/  LDG.E R8, desc[UR6][R8.64] ;  /* 0x0000000608087981 */ /* 0x000f24000c1e1900 */
[C---:B------:R-:W-:Y:S02]  /*02e0*/  IMAD.WIDE R6, R25.reuse, 0x4, R10 ;  /* 0x0000000419067825 */ /* 0x040fe400078e020a */
[----:B------:R3:W5:Y:S04]  /*02f0*/  LDG.E R28, desc[UR6][R10.64] ;  /* 0x000000060a1c7981 */ /* 0x000768000c1e1900 */
[----:B------:R-:W5:Y:S01]  /*0300*/  LDG.E R15, desc[UR6][R4.64] ;  /* 0x00000006040f7981 */ /* 0x000f62000c1e1900 */
[----:B------:R-:W-:-:S03]  /*0310*/  IMAD.WIDE R12, R25, 0x4, R6 ;  /* 0x00000004190c7825 */ /* 0x000fc600078e0206 */
[----:B------:R4:W5:Y:S04]  /*0320*/  LDG.E R6, desc[UR6][R6.64] ;  /* 0x0000000606067981 */ /* 0x000968000c1e1900 */
[----:B------:R-:W5:Y:S04]  /*0330*/  LDG.E R14, desc[UR6][R4.64+0x4] ;  /* 0x00000406040e7981 */ /* 0x000f68000c1e1900 */
[----:B------:R-:W4:Y:S01]  /*0340*/  LDG.E R7, desc[UR6][R4.64+-0x8] ;  /* 0xfffff80604077981 */ /* 0x000f22000c1e1900 */
[----:B---3--:R-:W-:-:S03]  /*0350*/  FFMA R10, R2, R3, R0 ;  /* 0x00000003020a7223 */ /* 0x008fc60000000000 */
[----:B------:R-:W5:Y:S01]  /*0360*/  LDG.E R0, desc[UR6][R4.64+-0x4] ;  /* 0xfffffc0604007981 */ /* 0x000f62000c1e1900 */
[----:B------:R-:W-:-:S03]  /*0370*/  IMAD.WIDE R2, R25, 0x4, R12 ;  /* 0x0000000419027825 */ /* 0x000fc600078e020c */
[----:B------:R-:W3:Y:S04]  /*0380*/  LDG.E R12, desc[UR6][R12.64] ;  /* 0x000000060c0c7981 */ /* 0x000ee8000c1e1900 */
[----:B------:R-:W3:Y:S01]  /*0390*/  LDG.E R9, desc[UR6][R2.64] ;  /* 0x0000000602097981 */ /* 0x000ee2000c1e1900 */
[----:B--2---:R-:W-:Y:S01]  /*03a0*/  FFMA R29, R29, R26, R10 ;  /* 0x0000001a1d1d7223 */ /* 0x004fe2000000000a */
[----:B------:R-:W-:Y:S02]  /*03b0*/  IMAD.WIDE R10, R25, 0x4, R2 ;  /* 0x00000004190a7825 */ /* 0x000fe400078e0202 */
[----:B------:R-:W2:Y:S04]  /*03c0*/  LDG.E R26, desc[UR6][R4.64+0xc] ;  /* 0x00000c06041a7981 */ /* 0x000ea8000c1e1900 */
[----:B------:R-:W2:Y:S04]  /*03d0*/  LDG.E R2, desc[UR6][R4.64+0x8] ;  /* 0x0000080604027981 */ /* 0x000ea8000c1e1900 */
[----:B------:R-:W2:Y:S01]  /*03e0*/  LDG.E R10, desc[UR6][R10.64] ;  /* 0x000000060a0a7981 */ /* 0x000ea2000c1e1900 */
[----:B------:R-:W-:-:S04]  /*03f0*/  IADD3 R24, PT, PT, R24, 0x8, RZ ;  /* 0x0000000818187810 */ /* 0x000fc80007ffe0ff */
[----:B------:R-:W-:Y:S01]  /*0400*/  ISETP.NE.AND P1, PT, R24, RZ, PT ;  /* 0x000000ff1800720c */ /* 0x000fe20003f25270 */
[----:B----4-:R-:W-:Y:S01]  /*0410*/  FFMA R7, R8, R7, R29 ;  /* 0x0000000708077223 */ /* 0x010fe2000000001d */
[----:B------:R-:W-:-:S03]  /*0420*/  IADD3 R20, PT, PT, R27, R20, RZ ;  /* 0x000000141b147210 */ /* 0x000fc60007ffe0ff */
[----:B-----5:R-:W-:-:S04]  /*0430*/  FFMA R7, R28, R0, R7 ;  /* 0x000000001c077223 */ /* 0x020fc80000000007 */
[----:B------:R-:W-:-:S04]  /*0440*/  FFMA R7, R6, R15, R7 ;  /* 0x0000000f06077223 */ /* 0x000fc80000000007 */
[----:B---3--:R-:W-:Y:S01]  /*0450*/  FFMA R12, R12, R14, R7 ;  /* 0x0000000e0c0c7223 */ /* 0x008fe20000000007 */
[----:B------:R-:W-:-:S04]  /*0460*/  IADD3 R6, P2, PT, R4, 0x20, RZ ;  /* 0x0000002004067810 */ /* 0x000fc80007f5e0ff */
[----:B------:R-:W-:Y:S01]  /*0470*/  IADD3.X R7, PT, PT, RZ, R5, RZ, P2, !PT ;  /* 0x00000005ff077210 */ /* 0x000fe200017fe4ff */
[----:B--2---:R-:W-:-:S04]  /*0480*/  FFMA R9, R9, R2, R12 ;  /* 0x0000000209097223 */ /* 0x004fc8000000000c */
[----:B------:R-:W-:Y:S01]  /*0490*/  FFMA R0, R10, R26, R9 ;  /* 0x0000001a0a007223 */ /* 0x000fe20000000009 */
[----:B------:R-:W-:Y:S06]  /*04a0*/  @P1 BRA `(.L_x_2) ;  /* 0xfffffffc00581947 */ /* 0x000fec000383ffff */
.L_x_1:
[----:B------:R-:W-:Y:S05]  /*04b0*/  @!P0 BRA `(.L_x_0) ;  /* 0x0000000000e08947 */ /* 0x000fea0003800000 */
[----:B------:R-:W-:Y:S02]  /*04c0*/  ISETP.GE.U32.AND P0, PT, R21, 0x4, PT ;  /* 0x000000041500780c */ /* 0x000fe40003f06070 */
[----:B------:R-:W-:-:S04]  /*04d0*/  LOP3.LUT R12, R19, 0x3, RZ, 0xc0, !PT ;  /* 0x00000003130c7812 */ /* 0x000fc800078ec0ff */
[----:B------:R-:W-:-:S07]  /*04e0*/  ISETP.NE.AND P1, PT, R12, RZ, PT ;  /* 0x000000ff0c00720c */ /* 0x000fce0003f25270 */
[----:B------:R-:W-:Y:S06]  /*04f0*/  @!P0 BRA `(.L_x_3) ;  /* 0x00000000005c8947 */ /* 0x000fec0003800000 */
[----:B------:R-:W0:Y:S01]  /*0500*/  LDC.64 R10, c[0x0][0x398] ;  /* 0x0000e600ff0a7b82 */ /* 0x000e220000000a00 */
[----:B------:R-:W-:-:S04]  /*0510*/  IMAD.IADD R4, R22, 0x1, R23 ;  /* 0x0000000116047824 */ /* 0x000fc800078e0217 */
[----:B------:R-:W-:-:S03]  /*0520*/  IMAD R4, R25, R4, R25 ;  /* 0x0000000419047224 */ /* 0x000fc600078e0219 */
[----:B------:R-:W1:Y:S02]  /*0530*/  LDC.64 R2, c[0x0][0x390] ;  /* 0x0000e400ff027b82 */ /* 0x000e640000000a00 */
[----:B------:R-:W-:-:S05]  /*0540*/  IADD3 R5, PT, PT, R4, -0x1, RZ ;  /* 0xffffffff04057810 */ /* 0x000fca0007ffe0ff */
[----:B0-----:R-:W-:-:S04]  /*0550*/  IMAD.WIDE R10, R5, 0x4, R10 ;  /* 0x00000004050a7825 */ /* 0x001fc800078e020a */
[----:B------:R-:W-:Y:S02]  /*0560*/  IMAD.WIDE R4, R25, 0x4, R10 ;  /* 0x0000000419047825 */ /* 0x000fe400078e020a */
[----:B------:R-:W2:Y:S02]  /*0570*/  LDG.E R11, desc[UR6][R10.64] ;  /* 0x000000060a0b7981 */ /* 0x000ea4000c1e1900 */
[----:B-1----:R-:W-:-:S04]  /*0580*/  IMAD.WIDE.U32 R2, R23, 0x4, R2 ;  /* 0x0000000417027825 */ /* 0x002fc800078e0002 */
[C---:B------:R-:W-:Y:S01]  /*0590*/  IMAD.WIDE R6, R25.reuse, 0x4, R4 ;  /* 0x0000000419067825 */ /* 0x040fe200078e0204 */
[----:B------:R-:W2:Y:S04]  /*05a0*/  LDG.E R13, desc[UR6][R2.64] ;  /* 0x00000006020d7981 */ /* 0x000ea8000c1e1900 */
[----:B------:R-:W3:Y:S01]  /*05b0*/  LDG.E R4, desc[UR6][R4.64] ;  /* 0x0000000604047981 */ /* 0x000ee2000c1e1900 */
[----:B------:R-:W-:-:S03]  /*05c0*/  IMAD.WIDE R8, R25, 0x4, R6 ;  /* 0x0000000419087825 */ /* 0x000fc600078e0206 */
[----:B------:R-:W3:Y:S04]  /*05d0*/  LDG.E R14, desc[UR6][R2.64+0x4] ;  /* 0x00000406020e7981 */ /* 0x000ee8000c1e1900 */
[----:B------:R-:W4:Y:S04]  /*05e0*/  LDG.E R6, desc[UR6][R6.64] ;  /* 0x0000000606067981 */ /* 0x000f28000c1e1900 */
[----:B------:R-:W4:Y:S04]  /*05f0*/  LDG.E R15, desc[UR6][R2.64+0x8] ;  /* 0x00000806020f7981 */ /* 0x000f28000c1e1900 */
[----:B------:R-:W5:Y:S04]  /*0600*/  LDG.E R8, desc[UR6][R8.64] ;  /* 0x0000000608087981 */ /* 0x000f68000c1e1900 */
[----:B------:R-:W5:Y:S01]  /*0610*/  LDG.E R20, desc[UR6][R2.64+0xc] ;  /* 0x00000c0602147981 */ /* 0x000f62000c1e1900 */
[----:B------:R-:W-:Y:S01]  /*0620*/  IADD3 R23, PT, PT, R23, 0x4, RZ ;  /* 0x0000000417177810 */ /* 0x000fe20007ffe0ff */
[----:B--2---:R-:W-:-:S04]  /*0630*/  FFMA R13, R11, R13, R0 ;  /* 0x0000000d0b0d7223 */ /* 0x004fc80000000000 */
[----:B---3--:R-:W-:-:S04]  /*0640*/  FFMA R13, R4, R14, R13 ;  /* 0x0000000e040d7223 */ /* 0x008fc8000000000d */
[----:B----4-:R-:W-:-:S04]  /*0650*/  FFMA R13, R6, R15, R13 ;  /* 0x0000000f060d7223 */ /* 0x010fc8000000000d */
[----:B-----5:R-:W-:-:S07]  /*0660*/  FFMA R0, R8, R20, R13 ;  /* 0x0000001408007223 */ /* 0x020fce000000000d */
.L_x_3:
[----:B------:R-:W-:Y:S05]  /*0670*/  @!P1 BRA `(.L_x_0) ;  /* 0x0000000000709947 */ /* 0x000fea0003800000 */
[----:B------:R-:W0:Y:S01]  /*0680*/  LDC.64 R2, c[0x0][0x390] ;  /* 0x0000e400ff027b82 */ /* 0x000e220000000a00 */
[----:B------:R-:W-:Y:S02]  /*0690*/  ISETP.NE.AND P0, PT, R12, 0x1, PT ;  /* 0x000000010c00780c */ /* 0x000fe40003f05270 */
[----:B------:R-:W-:-:S04]  /*06a0*/  LOP3.LUT R19, R19, 0x1, RZ, 0xc0, !PT ;  /* 0x0000000113137812 */ /* 0x000fc800078ec0ff */
[----:B------:R-:W-:Y:S01]  /*06b0*/  ISETP.NE.U32.AND P1, PT, R19, 0x1, PT ;  /* 0x000000011300780c */ /* 0x000fe20003f25070 */
[----:B------:R-:W1:Y:S06]  /*06c0*/  LDC.64 R8, c[0x0][0x398] ;  /* 0x0000e600ff087b82 */ /* 0x000e6c0000000a00 */
[----:B------:R-:W-:Y:S02]  /*06d0*/  @P0 IADD3 R10, PT, PT, R22, R23, RZ ;  /* 0x00000017160a0210 */ /* 0x000fe40007ffe0ff */
[----:B------:R-:W2:Y:S03]  /*06e0*/  LDC.64 R6, c[0x0][0x398] ;  /* 0x0000e600ff067b82 */ /* 0x000ea60000000a00 */
[----:B------:R-:W-:-:S05]  /*06f0*/  @P0 IMAD R10, R25, R10, R25 ;  /* 0x0000000a190a0224 */ /* 0x000fca00078e0219 */
[----:B------:R-:W3:Y:S01]  /*0700*/  LDC.64 R4, c[0x0][0x390] ;  /* 0x0000e400ff047b82 */ /* 0x000ee20000000a00 */
[----:B0-----:R-:W-:Y:S01]  /*0710*/  @P0 IMAD.WIDE.U32 R2, R23, 0x4, R2 ;  /* 0x0000000417020825 */ /* 0x001fe200078e0002 */
[----:B------:R-:W-:-:S03]  /*0720*/  @P0 IADD3 R11, PT, PT, R10, -0x1, RZ ;  /* 0xffffffff0a0b0810 */ /* 0x000fc60007ffe0ff */
[----:B------:R-:W-:Y:S01]  /*0730*/  @P0 VIADD R23, R23, 0x2 ;  /* 0x0000000217170836 */ /* 0x000fe20000000000 */
[----:B------:R-:W4:Y:S01]  /*0740*/  @P0 LDG.E R12, desc[UR6][R2.64] ;  /* 0x00000006020c0981 */ /* 0x000f22000c1e1900 */
[----:B-1----:R-:W-:-:S03]  /*0750*/  @P0 IMAD.WIDE R8, R11, 0x4, R8 ;  /* 0x000000040b080825 */ /* 0x002fc600078e0208 */
[----:B------:R-:W-:Y:S01]  /*0760*/  @!P1 IADD3 R22, PT, PT, R22, R23, RZ ;  /* 0x0000001716169210 */ /* 0x000fe20007ffe0ff */
[C---:B------:R-:W-:Y:S02]  /*0770*/  @P0 IMAD.WIDE R10, R25.reuse, 0x4, R8 ;  /* 0x00000004190a0825 */ /* 0x040fe400078e0208 */
[----:B------:R-:W4:Y:S02]  /*0780*/  @P0 LDG.E R9, desc[UR6][R8.64] ;  /* 0x0000000608090981 */ /* 0x000f24000c1e1900 */
[----:B------:R-:W-:Y:S02]  /*0790*/  @!P1 IMAD R22, R25, R22, R25 ;  /* 0x0000001619169224 */ /* 0x000fe400078e0219 */
[----:B------:R-:W5:Y:S03]  /*07a0*/  @P0 LDG.E R11, desc[UR6][R10.64] ;  /* 0x000000060a0b0981 */ /* 0x000f66000c1e1900 */
[----:B------:R-:W-:Y:S01]  /*07b0*/  @!P1 IADD3 R13, PT, PT, R22, -0x1, RZ ;  /* 0xffffffff160d9810 */ /* 0x000fe20007ffe0ff */
[----:B---3--:R-:W-:-:S04]  /*07c0*/  @!P1 IMAD.WIDE.U32 R4, R23, 0x4, R4 ;  /* 0x0000000417049825 */ /* 0x008fc800078e0004 */
[----:B--2---:R-:W-:Y:S02]  /*07d0*/  @!P1 IMAD.WIDE R6, R13, 0x4, R6 ;  /* 0x000000040d069825 */ /* 0x004fe400078e0206 */
[----:B------:R-:W5:Y:S04]  /*07e0*/  @P0 LDG.E R13, desc[UR6][R2.64+0x4] ;  /* 0x00000406020d0981 */ /* 0x000f68000c1e1900 */
[----:B------:R-:W2:Y:S04]  /*07f0*/  @!P1 LDG.E R7, desc[UR6][R6.64] ;  /* 0x0000000606079981 */ /* 0x000ea8000c1e1900 */
[----:B------:R-:W2:Y:S01]  /*0800*/  @!P1 LDG.E R4, desc[UR6][R4.64] ;  /* 0x0000000604049981 */ /* 0x000ea2000c1e1900 */
[----:B----4-:R-:W-:-:S04]  /*0810*/  @P0 FFMA R12, R9, R12, R0 ;  /* 0x0000000c090c0223 */ /* 0x010fc80000000000 */
[----:B-----5:R-:W-:-:S04]  /*0820*/  @P0 FFMA R0, R11, R13, R12 ;  /* 0x0000000d0b000223 */ /* 0x020fc8000000000c */
[----:B--2---:R-:W-:-:S07]  /*0830*/  @!P1 FFMA R0, R7, R4, R0 ;  /* 0x0000000407009223 */ /* 0x004fce0000000000 */
.L_x_0:
[----:B------:R-:W0:Y:S01]  /*0840*/  LDCU UR4, c[0x0][0x38c] ;  /* 0x00007180ff0477ac */ /* 0x000e220008000800 */
[----:B------:R-:W1:Y:S01]  /*0850*/  S2R R5, SR_CgaCtaId ;  /* 0x0000000000057919 */ /* 0x000e620000008800 */
[----:B------:R-:W-:Y:S01]  /*0860*/  MOV R4, RZ ;  /* 0x000000ff00047202 */ /* 0x000fe20000000f00 */
[----:B0-----:R-:W-:-:S04]  /*0870*/  FADD R0, R0, -UR4 ;  /* 0x8000000400007e21 */ /* 0x001fc80008000000 */
[----:B------:R0:W2:Y:S02]  /*0880*/  F2F.F64.F32 R2, R0 ;  /* 0x0000000000027310 */ /* 0x0000a40000201800 */
[----:B0-----:R-:W-:-:S04]  /*0890*/  MOV R0, 0x400 ;  /* 0x0000040000007802 */ /* 0x001fc80000000f00 */
[----:B-1----:R-:W-:Y:S01]  /*08a0*/  LEA R0, R5, R0, 0x18 ;  /* 0x0000000005007211 */ /* 0x002fe200078ec0ff */
[----:B--2---:R-:W-:Y:S01]  /*08b0*/  DSETP.MAX.AND P0, P1, RZ, R2, PT ;  /* 0x00000002ff00722a */ /* 0x004fe2000390f000 */
[----:B------:R-:W-:Y:S01]  /*08c0*/  IMAD.MOV.U32 R9, RZ, RZ, R3 ;  /* 0x000000ffff097224 */ /* 0x000fe200078e0003 */
[----:B------:R-:W-:Y:S02]  /*08d0*/  MOV R7, R2 ;  /* 0x0000000200077202 */ /* 0x000fe40000000f00 */
[----:B------:R-:W-:Y:S01]  /*08e0*/  IMAD R5, R17, 0x4, R0 ;  /* 0x0000000411057824 */ /* 0x000fe200078e0200 */
[----:B------:R-:W-:Y:S02]  /*08f0*/  MOV R2, RZ ;  /* 0x000000ff00027202 */ /* 0x000fe40000000f00 */
[----:B------:R-:W-:Y:S02]  /*0900*/  FSEL R11, R4, R9, P0 ;  /* 0x00000009040b7208 */ /* 0x000fe40000000000 */
[----:B------:R-:W-:-:S02]  /*0910*/  SEL R2, R2, R7, P0 ;  /* 0x0000000702027207 */ /* 0x000fc40000000000 */
[C---:B------:R-:W-:Y:S02]  /*0920*/  ISETP.GE.U32.AND P0, PT, R18.reuse, 0x2, PT ;  /* 0x000000021200780c */ /* 0x040fe40003f06070 */
[----:B------:R-:W-:Y:S02]  /*0930*/  LEA R6, R18, R0, 0x2 ;  /* 0x0000000012067211 */ /* 0x000fe400078e10ff */
[----:B------:R-:W-:Y:S02]  /*0940*/  @P1 LOP3.LUT R11, R9, 0x80000, RZ, 0xfc, !PT ;  /* 0x00080000090b1812 */ /* 0x000fe400078efcff */
[----:B------:R-:W-:Y:S02]  /*0950*/  LEA R7, R17, R6, 0x2 ;  /* 0x0000000611077211 */ /* 0x000fe400078e10ff */
[----:B------:R-:W-:-:S04]  /*0960*/  MOV R3, R11 ;  /* 0x0000000b00037202 */ /* 0x000fc80000000f00 */
[----:B------:R-:W0:Y:S02]  /*0970*/  F2F.F32.F64 R2, R2 ;  /* 0x0000000200027310 */ /* 0x000e240000301000 */
[----:B0-----:R-:W-:Y:S01]  /*0980*/  FMUL R0, R2, R2 ;  /* 0x0000000202007220 */ /* 0x001fe20000400000 */
[----:B------:R0:W-:Y:S04]  /*0990*/  STS [R5], R2 ;  /* 0x0000000205007388 */ /* 0x0001e80000000800 */
[----:B------:R0:W-:Y:S01]  /*09a0*/  STS [R7], R0 ;  /* 0x0000000007007388 */ /* 0x0001e20000000800 */
[----:B------:R-:W-:Y:S06]  /*09b0*/  BAR.SYNC.DEFER_BLOCKING 0x0 ;  /* 0x0000000000007b1d */ /* 0x000fec0000010000 */
[----:B------:R-:W-:Y:S05]  /*09c0*/  @!P0 BRA `(.L_x_4) ;  /* 0x00000000004c8947 */ /* 0x000fea0003800000 */
.L_x_7:
[----:B------:R-:W-:Y:S01]  /*09d0*/  SHF.R.U32.HI R8, RZ, 0x1, R18 ;  /* 0x00000001ff087819 */ /* 0x000fe20000011612 */
[----:B------:R-:W-:Y:S03]  /*09e0*/  BSSY.RECONVERGENT B0, `(.L_x_5) ;  /* 0x000000d000007945 */ /* 0x000fe60003800200 */
[----:B------:R-:W-:-:S13]  /*09f0*/  ISETP.GE.U32.AND P0, PT, R17, R8, PT ;  /* 0x000000081100720c */ /* 0x000fda0003f06070 */
[----:B-1----:R-:W-:Y:S05]  /*0a00*/  @P0 BRA `(.L_x_6) ;  /* 0x0000000000280947 */ /* 0x002fea0003800000 */
[----:B0-----:R-:W-:Y:S01]  /*0a10*/  LEA R0, R8, R5, 0x2 ;  /* 0x0000000508007211 */ /* 0x001fe200078e10ff */
[----:B------:R-:W-:Y:S05]  /*0a20*/  LDS R3, [R5] ;  /* 0x0000000005037984 */ /* 0x000fea0000000800 */
[----:B------:R-:W0:Y:S02]  /*0a30*/  LDS R0, [R0] ;  /* 0x0000000000007984 */ /* 0x000e240000000800 */
[----:B0-----:R-:W-:Y:S01]  /*0a40*/  FADD R2, R0, R3 ;  /* 0x0000000300027221 */ /* 0x001fe20000000000 */
[----:B------:R-:W-:-:S04]  /*0a50*/  LEA R3, R8, R7, 0x2 ;  /* 0x0000000708037211 */ /* 0x000fc800078e10ff */
[----:B------:R-:W-:Y:S04]  /*0a60*/  STS [R5], R2 ;  /* 0x0000000205007388 */ /* 0x000fe80000000800 */
[----:B------:R-:W-:Y:S04]  /*0a70*/  LDS R3, [R3] ;  /* 0x0000000003037984 */ /* 0x000fe80000000800 */
[----:B------:R-:W0:Y:S02]  /*0a80*/  LDS R4, [R7] ;  /* 0x0000000007047984 */ /* 0x000e240000000800 */
[----:B0-----:R-:W-:-:S05]  /*0a90*/  FADD R4, R3, R4 ;  /* 0x0000000403047221 */ /* 0x001fca0000000000 */
[----:B------:R1:W-:Y:S02]  /*0aa0*/  STS [R7], R4 ;  /* 0x0000000407007388 */ /* 0x0003e40000000800 */
.L_x_6:
[----:B------:R-:W-:Y:S05]  /*0ab0*/  BSYNC.RECONVERGENT B0 ;  /* 0x0000000000007941 */ /* 0x000fea0003800200 */
.L_x_5:
[----:B------:R-:W-:Y:S01]  /*0ac0*/  BAR.SYNC.DEFER_BLOCKING 0x0 ;  /* 0x0000000000007b1d */ /* 0x000fe20000010000 */
[----:B------:R-:W-:Y:S02]  /*0ad0*/  ISETP.GT.U32.AND P0, PT, R18, 0x3, PT ;  /* 0x000000031200780c */ /* 0x000fe40003f04070 */
[----:B------:R-:W-:-:S11]  /*0ae0*/  MOV R18, R8 ;  /* 0x0000000800127202 */ /* 0x000fd60000000f00 */
[----:B------:R-:W-:Y:S05]  /*0af0*/  @P0 BRA `(.L_x_7) ;  /* 0xfffffffc00b40947 */ /* 0x000fea000383ffff */
.L_x_4:
[----:B------:R-:W-:-:S13]  /*0b00*/  ISETP.NE.AND P0, PT, R17, RZ, PT ;  /* 0x000000ff1100720c */ /* 0x000fda0003f05270 */
[----:B------:R-:W-:Y:S05]  /*0b10*/  @P0 EXIT ;  /* 0x000000000000094d */ /* 0x000fea0003800000 */
[----:B------:R-:W2:Y:S01]  /*0b20*/  S2UR UR5, SR_CgaCtaId ;  /* 0x00000000000579c3 */ /* 0x000ea20000008800 */
[----:B------:R-:W-:Y:S01]  /*0b30*/  UMOV UR4, 0x400 ;  /* 0x0000040000047882 */ /* 0x000fe20000000000 */
[----:B------:R-:W-:Y:S06]  /*0b40*/  LDS R9, [R6] ;  /* 0x0000000006097984 */ /* 0x000fec0000000800 */
[----:B0-----:R-:W0:Y:S08]  /*0b50*/  LDC.64 R2, c[0x0][0x3a0] ;  /* 0x0000e800ff027b82 */ /* 0x001e300000000a00 */
[----:B-1----:R-:W1:Y:S01]  /*0b60*/  LDC.64 R4, c[0x0][0x3a8] ;  /* 0x0000ea00ff047b82 */ /* 0x002e620000000a00 */
[----:B--2---:R-:W-:Y:S01]  /*0b70*/  ULEA UR4, UR5, UR4, 0x18 ;  /* 0x0000000405047291 */ /* 0x004fe2000f8ec0ff */
[----:B0-----:R-:W-:-:S08]  /*0b80*/  IMAD.WIDE.U32 R2, R16, 0x4, R2 ;  /* 0x0000000410027825 */ /* 0x001fd000078e0002 */
[----:B------:R-:W0:Y:S01]  /*0b90*/  LDS R7, [UR4] ;  /* 0x00000004ff077984 */ /* 0x000e220008000800 */
[----:B-1----:R-:W-:-:S03]  /*0ba0*/  IMAD.WIDE.U32 R16, R16, 0x4, R4 ;  /* 0x0000000410107825 */ /* 0x002fc600078e0004 */
[----:B0-----:R-:W-:Y:S04]  /*0bb0*/  STG.E desc[UR6][R2.64], R7 ;  /* 0x0000000702007986 */ /* 0x001fe8000c101906 */
[----:B------:R-:W-:Y:S01]  /*0bc0*/  STG.E desc[UR6][R16.64], R9 ;  /* 0x0000000910007986 */ /* 0x000fe2000c101906 */
[----:B------:R-:W-:Y:S05]  /*0bd0*/  EXIT ;  /* 0x000000000000794d */ /* 0x000fea0003800000 */
.L_x_8:
[----:B------:R-:W-:-:S00]  /*0be0*/  BRA `(.L_x_8) ;  /* 0xfffffffc00fc7947 */ /* 0x000fc0000383ffff */
[----:B------:R-:W-:-:S00]  /*0bf0*/  NOP ;  /* 0x0000000000007918 */ /* 0x000fc00000000000 */
        /* <DEDUP_REMOVED lines=8> */
.L_x_9:


//--------------------- .nv.global.init           --------------------------
	.section	.nv.global.init,"aw",@progbits
	.align	4
.nv.global.init:
	.type		mrg32k3aM1SubSeq,@object
	.size		mrg32k3aM1SubSeq,(mrg32k3aM2SubSeq - mrg32k3aM1SubSeq)
mrg32k3aM1SubSeq:
        /*0000*/ 	.byte	0x0b, 0xcc, 0xee, 0x04, 0x73, 0x29, 0x8b, 0x6f, 0xf6, 0x53, 0x03, 0xf6, 0x23, 0xf6, 0xea, 0xda
        /* <DEDUP_REMOVED lines=125> */
	.type		mrg32k3aM2SubSeq,@object
	.size		mrg32k3aM2SubSeq,(mrg32k3aM1 - mrg32k3aM2SubSeq)
mrg32k3aM2SubSeq:
        /* <DEDUP_REMOVED lines=126> */
	.type		mrg32k3aM1,@object
	.size		mrg32k3aM1,(mrg32k3aM1Seq - mrg32k3aM1)
mrg32k3aM1:
        /* <DEDUP_REMOVED lines=144> */
	.type		mrg32k3aM1Seq,@object
	.size		mrg32k3aM1Seq,(mrg32k3aM2 - mrg32k3aM1Seq)
mrg32k3aM1Seq:
        /* <DEDUP_REMOVED lines=144> */
	.type		mrg32k3aM2,@object
	.size		mrg32k3aM2,(mrg32k3aM2Seq - mrg32k3aM2)
mrg32k3aM2:
        /* <DEDUP_REMOVED lines=144> */
	.type		mrg32k3aM2Seq,@object
	.size		mrg32k3aM2Seq,(precalc_xorwow_matrix - mrg32k3aM2Seq)
mrg32k3aM2Seq:
        /* <DEDUP_REMOVED lines=144> */
	.type		precalc_xorwow_matrix,@object
	.size		precalc_xorwow_matrix,(precalc_xorwow_offset_matrix - precalc_xorwow_matrix)
precalc_xorwow_matrix:
        /* <DEDUP_REMOVED lines=6400> */
	.type		precalc_xorwow_offset_matrix,@object
	.size		precalc_xorwow_offset_matrix,(.L_1 - precalc_xorwow_offset_matrix)
precalc_xorwow_offset_matrix:
        /* <DEDUP_REMOVED lines=6400> */
.L_1:


//--------------------- .nv.shared._Z9mc_basketiiifPfS_S_S_ --------------------------
	.section	.nv.shared._Z9mc_basketiiifPfS_S_S_,"aw",@nobits
	.sectionflags	@""
	.align	16
	.zero		1024


//--------------------- .nv.shared.reserved.0     --------------------------
	.section	.nv.shared.reserved.0,"aw",@nobits
	.weak		__nv_reservedSMEM_offset_0_alias
	.size		__nv_reservedSMEM_offset_0_alias, 0, 64
	.other		__nv_reservedSMEM_offset_0_alias,@"STO_CUDA_RESERVED_SHARED STV_DEFAULT"
__nv_reservedSMEM_offset_0_alias:
	.zero		0
	.zero		64


//--------------------- .nv.constant0._Z9mc_basketiiifPfS_S_S_ --------------------------
	.section	.nv.constant0._Z9mc_basketiiifPfS_S_S_,"a",@progbits
	.sectionflags	@""
	.align	4
.nv.constant0._Z9mc_basketiiifPfS_S_S_:
	.zero		944


//--------------------- SYMBOLS --------------------------

	.type		.nv.reservedSmem.offset0,@object
	.size		.nv.reservedSmem.offset0,0x4
	.type		.nv.reservedSmem.cap,@object
	.size		.nv.reservedSmem.cap,0x4
